//
// Generated by NVIDIA NVVM Compiler
//
// Compiler Build ID: CL-36424714
// Cuda compilation tools, release 13.0, V13.0.88
// Based on NVVM 20.0.0
//

.version 9.0
.target sm_100
.address_size 64

	// .globl	_Z10MultMatGPUPfS_S_i
// _ZZ17MultMatGPU_SharedPfS_S_iE2_M has been demoted
// _ZZ17MultMatGPU_SharedPfS_S_iE2_N has been demoted

.visible .entry _Z10MultMatGPUPfS_S_i(
	.param .u64 .ptr .align 1 _Z10MultMatGPUPfS_S_i_param_0,
	.param .u64 .ptr .align 1 _Z10MultMatGPUPfS_S_i_param_1,
	.param .u64 .ptr .align 1 _Z10MultMatGPUPfS_S_i_param_2,
	.param .u32 _Z10MultMatGPUPfS_S_i_param_3
)
{
	.reg .pred 	%p<13>;
	.reg .b32 	%r<39>;
	.reg .b32 	%f<68>;
	.reg .b64 	%rd<67>;

	ld.param.u64 	%rd14, [_Z10MultMatGPUPfS_S_i_param_1];
	ld.param.u64 	%rd15, [_Z10MultMatGPUPfS_S_i_param_2];
	ld.param.u32 	%r17, [_Z10MultMatGPUPfS_S_i_param_3];
	cvta.to.global.u64 	%rd1, %rd15;
	cvta.to.global.u64 	%rd2, %rd14;
	mov.u32 	%r18, %ctaid.y;
	shl.b32 	%r19, %r18, 5;
	mov.u32 	%r20, %tid.y;
	add.s32 	%r1, %r19, %r20;
	mov.u32 	%r21, %ctaid.x;
	shl.b32 	%r22, %r21, 5;
	mov.u32 	%r23, %tid.x;
	add.s32 	%r2, %r22, %r23;
	setp.gt.u32 	%p1, %r1, 1023;
	setp.gt.s32 	%p2, %r2, 1023;
	or.pred  	%p3, %p1, %p2;
	@%p3 bra 	$L__BB0_14;
	setp.lt.s32 	%p4, %r17, 1;
	mov.f32 	%f67, 0f00000000;
	@%p4 bra 	$L__BB0_13;
	mul.lo.s32 	%r3, %r17, %r1;
	and.b32  	%r4, %r17, 7;
	setp.lt.u32 	%p5, %r17, 8;
	mov.f32 	%f67, 0f00000000;
	mov.b32 	%r37, 0;
	@%p5 bra 	$L__BB0_5;
	and.b32  	%r37, %r17, 2147483640;
	neg.s32 	%r35, %r37;
	mul.wide.u32 	%rd16, %r17, 4;
	add.s64 	%rd3, %rd1, %rd16;
	mul.wide.u32 	%rd17, %r17, 8;
	add.s64 	%rd4, %rd1, %rd17;
	mul.wide.u32 	%rd18, %r17, 12;
	add.s64 	%rd5, %rd1, %rd18;
	mul.wide.u32 	%rd19, %r17, 16;
	add.s64 	%rd6, %rd1, %rd19;
	mul.wide.u32 	%rd20, %r17, 20;
	add.s64 	%rd7, %rd1, %rd20;
	mul.wide.u32 	%rd21, %r17, 24;
	add.s64 	%rd8, %rd1, %rd21;
	mul.wide.u32 	%rd22, %r17, 28;
	add.s64 	%rd9, %rd1, %rd22;
	mul.wide.u32 	%rd23, %r3, 4;
	add.s64 	%rd24, %rd23, %rd2;
	add.s64 	%rd66, %rd24, 16;
	mov.f32 	%f67, 0f00000000;
	mov.u32 	%r34, %r2;
$L__BB0_4:
	.pragma "nounroll";
	mul.wide.s32 	%rd25, %r34, 4;
	add.s64 	%rd26, %rd3, %rd25;
	add.s64 	%rd27, %rd4, %rd25;
	add.s64 	%rd28, %rd5, %rd25;
	add.s64 	%rd29, %rd6, %rd25;
	add.s64 	%rd30, %rd7, %rd25;
	add.s64 	%rd31, %rd8, %rd25;
	add.s64 	%rd32, %rd9, %rd25;
	add.s64 	%rd33, %rd1, %rd25;
	ld.global.f32 	%f17, [%rd66+-16];
	ld.global.f32 	%f18, [%rd33];
	fma.rn.f32 	%f19, %f17, %f18, %f67;
	ld.global.f32 	%f20, [%rd66+-12];
	ld.global.f32 	%f21, [%rd26];
	fma.rn.f32 	%f22, %f20, %f21, %f19;
	ld.global.f32 	%f23, [%rd66+-8];
	ld.global.f32 	%f24, [%rd27];
	fma.rn.f32 	%f25, %f23, %f24, %f22;
	ld.global.f32 	%f26, [%rd66+-4];
	ld.global.f32 	%f27, [%rd28];
	fma.rn.f32 	%f28, %f26, %f27, %f25;
	ld.global.f32 	%f29, [%rd66];
	ld.global.f32 	%f30, [%rd29];
	fma.rn.f32 	%f31, %f29, %f30, %f28;
	ld.global.f32 	%f32, [%rd66+4];
	ld.global.f32 	%f33, [%rd30];
	fma.rn.f32 	%f34, %f32, %f33, %f31;
	ld.global.f32 	%f35, [%rd66+8];
	ld.global.f32 	%f36, [%rd31];
	fma.rn.f32 	%f37, %f35, %f36, %f34;
	ld.global.f32 	%f38, [%rd66+12];
	ld.global.f32 	%f39, [%rd32];
	fma.rn.f32 	%f67, %f38, %f39, %f37;
	add.s32 	%r35, %r35, 8;
	shl.b32 	%r25, %r17, 3;
	add.s32 	%r34, %r34, %r25;
	add.s64 	%rd66, %rd66, 32;
	setp.ne.s32 	%p6, %r35, 0;
	@%p6 bra 	$L__BB0_4;
$L__BB0_5:
	setp.eq.s32 	%p7, %r4, 0;
	@%p7 bra 	$L__BB0_13;
	and.b32  	%r12, %r17, 3;
	setp.lt.u32 	%p8, %r4, 4;
	@%p8 bra 	$L__BB0_8;
	add.s32 	%r26, %r37, %r3;
	mul.wide.u32 	%rd34, %r26, 4;
	add.s64 	%rd35, %rd2, %rd34;
	ld.global.f32 	%f41, [%rd35];
	mad.lo.s32 	%r27, %r37, %r17, %r2;
	mul.wide.s32 	%rd36, %r27, 4;
	add.s64 	%rd37, %rd1, %rd36;
	ld.global.f32 	%f42, [%rd37];
	fma.rn.f32 	%f43, %f41, %f42, %f67;
	cvt.u64.u32 	%rd38, %r3;
	cvt.u64.u32 	%rd39, %r37;
	add.s64 	%rd40, %rd39, %rd38;
	shl.b64 	%rd41, %rd40, 2;
	add.s64 	%rd42, %rd2, %rd41;
	ld.global.f32 	%f44, [%rd42+4];
	mul.wide.u32 	%rd43, %r17, 4;
	add.s64 	%rd44, %rd37, %rd43;
	ld.global.f32 	%f45, [%rd44];
	fma.rn.f32 	%f46, %f44, %f45, %f43;
	ld.global.f32 	%f47, [%rd42+8];
	add.s64 	%rd45, %rd44, %rd43;
	ld.global.f32 	%f48, [%rd45];
	fma.rn.f32 	%f49, %f47, %f48, %f46;
	ld.global.f32 	%f50, [%rd42+12];
	add.s64 	%rd46, %rd45, %rd43;
	ld.global.f32 	%f51, [%rd46];
	fma.rn.f32 	%f67, %f50, %f51, %f49;
	add.s32 	%r37, %r37, 4;
$L__BB0_8:
	setp.eq.s32 	%p9, %r12, 0;
	@%p9 bra 	$L__BB0_13;
	setp.eq.s32 	%p10, %r12, 1;
	@%p10 bra 	$L__BB0_11;
	add.s32 	%r28, %r37, %r3;
	mul.wide.u32 	%rd47, %r28, 4;
	add.s64 	%rd48, %rd2, %rd47;
	ld.global.f32 	%f53, [%rd48];
	mad.lo.s32 	%r29, %r37, %r17, %r2;
	mul.wide.s32 	%rd49, %r29, 4;
	add.s64 	%rd50, %rd1, %rd49;
	ld.global.f32 	%f54, [%rd50];
	fma.rn.f32 	%f55, %f53, %f54, %f67;
	cvt.u64.u32 	%rd51, %r3;
	cvt.u64.u32 	%rd52, %r37;
	add.s64 	%rd53, %rd52, %rd51;
	shl.b64 	%rd54, %rd53, 2;
	add.s64 	%rd55, %rd2, %rd54;
	ld.global.f32 	%f56, [%rd55+4];
	mul.wide.u32 	%rd56, %r17, 4;
	add.s64 	%rd57, %rd50, %rd56;
	ld.global.f32 	%f57, [%rd57];
	fma.rn.f32 	%f67, %f56, %f57, %f55;
	add.s32 	%r37, %r37, 2;
$L__BB0_11:
	and.b32  	%r30, %r17, 1;
	setp.eq.b32 	%p11, %r30, 1;
	not.pred 	%p12, %p11;
	@%p12 bra 	$L__BB0_13;
	add.s32 	%r31, %r37, %r3;
	mul.wide.u32 	%rd58, %r31, 4;
	add.s64 	%rd59, %rd2, %rd58;
	ld.global.f32 	%f58, [%rd59];
	mad.lo.s32 	%r32, %r37, %r17, %r2;
	mul.wide.s32 	%rd60, %r32, 4;
	add.s64 	%rd61, %rd1, %rd60;
	ld.global.f32 	%f59, [%rd61];
	fma.rn.f32 	%f67, %f58, %f59, %f67;
$L__BB0_13:
	ld.param.u64 	%rd65, [_Z10MultMatGPUPfS_S_i_param_0];
	mad.lo.s32 	%r33, %r17, %r1, %r2;
	cvta.to.global.u64 	%rd62, %rd65;
	mul.wide.s32 	%rd63, %r33, 4;
	add.s64 	%rd64, %rd62, %rd63;
	st.global.f32 	[%rd64], %f67;
$L__BB0_14:
	ret;

}
	// .globl	_Z17MultMatGPU_SharedPfS_S_i
.visible .entry _Z17MultMatGPU_SharedPfS_S_i(
	.param .u64 .ptr .align 1 _Z17MultMatGPU_SharedPfS_S_i_param_0,
	.param .u64 .ptr .align 1 _Z17MultMatGPU_SharedPfS_S_i_param_1,
	.param .u64 .ptr .align 1 _Z17MultMatGPU_SharedPfS_S_i_param_2,
	.param .u32 _Z17MultMatGPU_SharedPfS_S_i_param_3
)
{
	.reg .pred 	%p<3>;
	.reg .b32 	%r<37>;
	.reg .b32 	%f<105>;
	.reg .b64 	%rd<13>;
	// demoted variable
	.shared .align 4 .b8 _ZZ17MultMatGPU_SharedPfS_S_iE2_M[4096];
	// demoted variable
	.shared .align 4 .b8 _ZZ17MultMatGPU_SharedPfS_S_iE2_N[4096];
	ld.param.u64 	%rd3, [_Z17MultMatGPU_SharedPfS_S_i_param_0];
	ld.param.u64 	%rd4, [_Z17MultMatGPU_SharedPfS_S_i_param_1];
	ld.param.u64 	%rd5, [_Z17MultMatGPU_SharedPfS_S_i_param_2];
	ld.param.u32 	%r19, [_Z17MultMatGPU_SharedPfS_S_i_param_3];
	mov.u32 	%r20, %ctaid.x;
	mov.u32 	%r21, %ctaid.y;
	mov.u32 	%r1, %tid.x;
	mov.u32 	%r2, %tid.y;
	shl.b32 	%r22, %r21, 5;
	add.s32 	%r3, %r22, %r2;
	shl.b32 	%r4, %r20, 5;
	setp.lt.s32 	%p1, %r19, 32;
	mov.f32 	%f104, 0f00000000;
	@%p1 bra 	$L__BB1_3;
	shl.b32 	%r23, %r2, 7;
	mov.u32 	%r24, _ZZ17MultMatGPU_SharedPfS_S_iE2_M;
	add.s32 	%r5, %r24, %r23;
	shl.b32 	%r25, %r1, 2;
	add.s32 	%r6, %r5, %r25;
	mov.u32 	%r26, _ZZ17MultMatGPU_SharedPfS_S_iE2_N;
	add.s32 	%r8, %r26, %r25;
	add.s32 	%r7, %r8, %r23;
	shr.s32 	%r27, %r19, 31;
	shr.u32 	%r28, %r27, 27;
	add.s32 	%r29, %r19, %r28;
	shr.s32 	%r30, %r29, 5;
	neg.s32 	%r36, %r30;
	mad.lo.s32 	%r35, %r19, %r3, %r1;
	mad.lo.s32 	%r31, %r2, %r19, %r1;
	add.s32 	%r34, %r31, %r4;
	shl.b32 	%r12, %r19, 5;
	cvta.to.global.u64 	%rd1, %rd4;
	cvta.to.global.u64 	%rd2, %rd5;
	mov.f32 	%f104, 0f00000000;
$L__BB1_2:
	mul.wide.s32 	%rd6, %r35, 4;
	add.s64 	%rd7, %rd1, %rd6;
	ld.global.f32 	%f6, [%rd7];
	st.shared.f32 	[%r6], %f6;
	mul.wide.u32 	%rd8, %r34, 4;
	add.s64 	%rd9, %rd2, %rd8;
	ld.global.f32 	%f7, [%rd9];
	st.shared.f32 	[%r7], %f7;
	bar.sync 	0;
	ld.shared.f32 	%f8, [%r5];
	ld.shared.f32 	%f9, [%r8];
	fma.rn.f32 	%f10, %f8, %f9, %f104;
	ld.shared.f32 	%f11, [%r5+4];
	ld.shared.f32 	%f12, [%r8+128];
	fma.rn.f32 	%f13, %f11, %f12, %f10;
	ld.shared.f32 	%f14, [%r5+8];
	ld.shared.f32 	%f15, [%r8+256];
	fma.rn.f32 	%f16, %f14, %f15, %f13;
	ld.shared.f32 	%f17, [%r5+12];
	ld.shared.f32 	%f18, [%r8+384];
	fma.rn.f32 	%f19, %f17, %f18, %f16;
	ld.shared.f32 	%f20, [%r5+16];
	ld.shared.f32 	%f21, [%r8+512];
	fma.rn.f32 	%f22, %f20, %f21, %f19;
	ld.shared.f32 	%f23, [%r5+20];
	ld.shared.f32 	%f24, [%r8+640];
	fma.rn.f32 	%f25, %f23, %f24, %f22;
	ld.shared.f32 	%f26, [%r5+24];
	ld.shared.f32 	%f27, [%r8+768];
	fma.rn.f32 	%f28, %f26, %f27, %f25;
	ld.shared.f32 	%f29, [%r5+28];
	ld.shared.f32 	%f30, [%r8+896];
	fma.rn.f32 	%f31, %f29, %f30, %f28;
	ld.shared.f32 	%f32, [%r5+32];
	ld.shared.f32 	%f33, [%r8+1024];
	fma.rn.f32 	%f34, %f32, %f33, %f31;
	ld.shared.f32 	%f35, [%r5+36];
	ld.shared.f32 	%f36, [%r8+1152];
	fma.rn.f32 	%f37, %f35, %f36, %f34;
	ld.shared.f32 	%f38, [%r5+40];
	ld.shared.f32 	%f39, [%r8+1280];
	fma.rn.f32 	%f40, %f38, %f39, %f37;
	ld.shared.f32 	%f41, [%r5+44];
	ld.shared.f32 	%f42, [%r8+1408];
	fma.rn.f32 	%f43, %f41, %f42, %f40;
	ld.shared.f32 	%f44, [%r5+48];
	ld.shared.f32 	%f45, [%r8+1536];
	fma.rn.f32 	%f46, %f44, %f45, %f43;
	ld.shared.f32 	%f47, [%r5+52];
	ld.shared.f32 	%f48, [%r8+1664];
	fma.rn.f32 	%f49, %f47, %f48, %f46;
	ld.shared.f32 	%f50, [%r5+56];
	ld.shared.f32 	%f51, [%r8+1792];
	fma.rn.f32 	%f52, %f50, %f51, %f49;
	ld.shared.f32 	%f53, [%r5+60];
	ld.shared.f32 	%f54, [%r8+1920];
	fma.rn.f32 	%f55, %f53, %f54, %f52;
	ld.shared.f32 	%f56, [%r5+64];
	ld.shared.f32 	%f57, [%r8+2048];
	fma.rn.f32 	%f58, %f56, %f57, %f55;
	ld.shared.f32 	%f59, [%r5+68];
	ld.shared.f32 	%f60, [%r8+2176];
	fma.rn.f32 	%f61, %f59, %f60, %f58;
	ld.shared.f32 	%f62, [%r5+72];
	ld.shared.f32 	%f63, [%r8+2304];
	fma.rn.f32 	%f64, %f62, %f63, %f61;
	ld.shared.f32 	%f65, [%r5+76];
	ld.shared.f32 	%f66, [%r8+2432];
	fma.rn.f32 	%f67, %f65, %f66, %f64;
	ld.shared.f32 	%f68, [%r5+80];
	ld.shared.f32 	%f69, [%r8+2560];
	fma.rn.f32 	%f70, %f68, %f69, %f67;
	ld.shared.f32 	%f71, [%r5+84];
	ld.shared.f32 	%f72, [%r8+2688];
	fma.rn.f32 	%f73, %f71, %f72, %f70;
	ld.shared.f32 	%f74, [%r5+88];
	ld.shared.f32 	%f75, [%r8+2816];
	fma.rn.f32 	%f76, %f74, %f75, %f73;
	ld.shared.f32 	%f77, [%r5+92];
	ld.shared.f32 	%f78, [%r8+2944];
	fma.rn.f32 	%f79, %f77, %f78, %f76;
	ld.shared.f32 	%f80, [%r5+96];
	ld.shared.f32 	%f81, [%r8+3072];
	fma.rn.f32 	%f82, %f80, %f81, %f79;
	ld.shared.f32 	%f83, [%r5+100];
	ld.shared.f32 	%f84, [%r8+3200];
	fma.rn.f32 	%f85, %f83, %f84, %f82;
	ld.shared.f32 	%f86, [%r5+104];
	ld.shared.f32 	%f87, [%r8+3328];
	fma.rn.f32 	%f88, %f86, %f87, %f85;
	ld.shared.f32 	%f89, [%r5+108];
	ld.shared.f32 	%f90, [%r8+3456];
	fma.rn.f32 	%f91, %f89, %f90, %f88;
	ld.shared.f32 	%f92, [%r5+112];
	ld.shared.f32 	%f93, [%r8+3584];
	fma.rn.f32 	%f94, %f92, %f93, %f91;
	ld.shared.f32 	%f95, [%r5+116];
	ld.shared.f32 	%f96, [%r8+3712];
	fma.rn.f32 	%f97, %f95, %f96, %f94;
	ld.shared.f32 	%f98, [%r5+120];
	ld.shared.f32 	%f99, [%r8+3840];
	fma.rn.f32 	%f100, %f98, %f99, %f97;
	ld.shared.f32 	%f101, [%r5+124];
	ld.shared.f32 	%f102, [%r8+3968];
	fma.rn.f32 	%f104, %f101, %f102, %f100;
	bar.sync 	0;
	add.s32 	%r36, %r36, 1;
	setp.ne.s32 	%p2, %r36, 0;
	add.s32 	%r35, %r35, 32;
	add.s32 	%r34, %r34, %r12;
	@%p2 bra 	$L__BB1_2;
$L__BB1_3:
	cvta.to.global.u64 	%rd10, %rd3;
	add.s32 	%r32, %r4, %r1;
	mad.lo.s32 	%r33, %r19, %r3, %r32;
	mul.wide.s32 	%rd11, %r33, 4;
	add.s64 	%rd12, %rd10, %rd11;
	st.global.f32 	[%rd12], %f104;
	ret;

}


// ===== COMPILED SASS (sm_100) =====

	.target	sm_100

	.elftype	@"ET_EXEC"


//--------------------- .note.nv.tkinfo           --------------------------
	.section	.note.nv.tkinfo,"",@"SHT_NOTE"
	.sectionflags	@"SHF_NOTE_NV_TKINFO"
	.tkinfo
        /*0018*/ 	.word	0x00000002
        /*0030*/ 	.string	""
        /*0030*/ 	.string	"ptxas"
        /*0030*/ 	.string	"Cuda compilation tools, release 13.0, V13.0.88"
        /*0030*/ 	.string	"Build cuda_13.0.r13.0/compiler.36424714_0"
        /*0030*/ 	.string	"-arch sm_100 -m 64 "



//--------------------- .note.nv.cuinfo           --------------------------
	.section	.note.nv.cuinfo,"",@"SHT_NOTE"
	.sectionflags	@"SHF_NOTE_NV_CUINFO"
        /*0018*/ 	.short	0x0002
        /*001a*/ 	.short	0x0064
        /*001c*/ 	.short	0x0082
	.zero		2


//--------------------- .nv.info                  --------------------------
	.section	.nv.info,"",@"SHT_CUDA_INFO"
	.align	4


	//----- nvinfo : EIATTR_REGCOUNT
	.align		4
        /*0000*/ 	.byte	0x04, 0x2f
        /*0002*/ 	.short	(.L_1 - .L_0)
	.align		4
.L_0:
        /*0004*/ 	.word	index@(_Z10MultMatGPUPfS_S_i)
        /*0008*/ 	.word	0x0000001e


	//----- nvinfo : EIATTR_FRAME_SIZE
	.align		4
.L_1:
        /*000c*/ 	.byte	0x04, 0x11
        /*000e*/ 	.short	(.L_3 - .L_2)
	.align		4
.L_2:
        /*0010*/ 	.word	index@(_Z10MultMatGPUPfS_S_i)
        /*0014*/ 	.word	0x00000000


	//----- nvinfo : EIATTR_REGCOUNT
	.align		4
.L_3:
        /*0018*/ 	.byte	0x04, 0x2f
        /*001a*/ 	.short	(.L_5 - .L_4)
	.align		4
.L_4:
        /*001c*/ 	.word	index@(_Z17MultMatGPU_SharedPfS_S_i)
        /*0020*/ 	.word	0x00000020


	//----- nvinfo : EIATTR_FRAME_SIZE
	.align		4
.L_5:
        /*0024*/ 	.byte	0x04, 0x11
        /*0026*/ 	.short	(.L_7 - .L_6)
	.align		4
.L_6:
        /*0028*/ 	.word	index@(_Z17MultMatGPU_SharedPfS_S_i)
        /*002c*/ 	.word	0x00000000


	//----- nvinfo : EIATTR_MIN_STACK_SIZE
	.align		4
.L_7:
        /*0030*/ 	.byte	0x04, 0x12
        /*0032*/ 	.short	(.L_9 - .L_8)
	.align		4
.L_8:
        /*0034*/ 	.word	index@(_Z17MultMatGPU_SharedPfS_S_i)
        /*0038*/ 	.word	0x00000000


	//----- nvinfo : EIATTR_MIN_STACK_SIZE
	.align		4
.L_9:
        /*003c*/ 	.byte	0x04, 0x12
        /*003e*/ 	.short	(.L_11 - .L_10)
	.align		4
.L_10:
        /*0040*/ 	.word	index@(_Z10MultMatGPUPfS_S_i)
        /*0044*/ 	.word	0x00000000
.L_11:


//--------------------- .nv.compat                --------------------------
	.section	.nv.compat,"",@"SHT_CUDA_COMPAT_INFO"
	.align	4
        /*0000*/ 	.byte	0x02, 0x09, 0x00, 0x00, 0x02, 0x02, 0x01, 0x00, 0x02, 0x05, 0x05, 0x00, 0x03, 0x07, 0x01, 0x01
        /*0010*/ 	.byte	0x02, 0x03, 0x00, 0x00, 0x02, 0x06, 0x01, 0x00, 0x04, 0x0b, 0x08, 0x00, 0x09, 0x00, 0x00, 0x00
        /*0020*/ 	.byte	0x00, 0x00, 0x00, 0x00


//--------------------- .nv.info._Z17MultMatGPU_SharedPfS_S_i --------------------------
	.section	.nv.info._Z17MultMatGPU_SharedPfS_S_i,"",@"SHT_CUDA_INFO"
	.sectionflags	@""
	.align	4


	//----- nvinfo : EIATTR_CUDA_API_VERSION
	.align		4
        /*0000*/ 	.byte	0x04, 0x37
        /*0002*/ 	.short	(.L_13 - .L_12)
.L_12:
        /*0004*/ 	.word	0x00000082


	//----- nvinfo : EIATTR_KPARAM_INFO
	.align		4
.L_13:
        /*0008*/ 	.byte	0x04, 0x17
        /*000a*/ 	.short	(.L_15 - .L_14)
.L_14:
        /*000c*/ 	.word	0x00000000
        /*0010*/ 	.short	0x0003
        /*0012*/ 	.short	0x0018
        /*0014*/ 	.byte	0x00, 0xf0, 0x11, 0x00


	//----- nvinfo : EIATTR_KPARAM_INFO
	.align		4
.L_15:
        /*0018*/ 	.byte	0x04, 0x17
        /*001a*/ 	.short	(.L_17 - .L_16)
.L_16:
        /*001c*/ 	.word	0x00000000
        /*0020*/ 	.short	0x0002
        /*0022*/ 	.short	0x0010
        /*0024*/ 	.byte	0x00, 0xf5, 0x21, 0x00


	//----- nvinfo : EIATTR_KPARAM_INFO
	.align		4
.L_17:
        /*0028*/ 	.byte	0x04, 0x17
        /*002a*/ 	.short	(.L_19 - .L_18)
.L_18:
        /*002c*/ 	.word	0x00000000
        /*0030*/ 	.short	0x0001
        /*0032*/ 	.short	0x0008
        /*0034*/ 	.byte	0x00, 0xf5, 0x21, 0x00


	//----- nvinfo : EIATTR_KPARAM_INFO
	.align		4
.L_19:
        /*0038*/ 	.byte	0x04, 0x17
        /*003a*/ 	.short	(.L_21 - .L_20)
.L_20:
        /*003c*/ 	.word	0x00000000
        /*0040*/ 	.short	0x0000
        /*0042*/ 	.short	0x0000
        /*0044*/ 	.byte	0x00, 0xf5, 0x21, 0x00


	//----- nvinfo : EIATTR_SPARSE_MMA_MASK
	.align		4
.L_21:
        /*0048*/ 	.byte	0x03, 0x50
        /*004a*/ 	.short	0x0000


	//----- nvinfo : EIATTR_MAXREG_COUNT
	.align		4
        /*004c*/ 	.byte	0x03, 0x1b
        /*004e*/ 	.short	0x00ff


	//----- nvinfo : EIATTR_NUM_BARRIERS
	.align		4
        /*0050*/ 	.byte	0x02, 0x4c
        /*0052*/ 	.byte	0x01
	.zero		1


	//----- nvinfo : EIATTR_MERCURY_ISA_VERSION
	.align		4
        /*0054*/ 	.byte	0x03, 0x5f
        /*0056*/ 	.short	0x0101


	//----- nvinfo : EIATTR_VRC_CTA_INIT_COUNT
	.align		4
        /*0058*/ 	.byte	0x02, 0x4a
	.zero		1
	.zero		1


	//----- nvinfo : EIATTR_EXIT_INSTR_OFFSETS
	.align		4
        /*005c*/ 	.byte	0x04, 0x1c
        /*005e*/ 	.short	(.L_23 - .L_22)


	//   ....[0]....
.L_22:
        /*0060*/ 	.word	0x00000780


	//----- nvinfo : EIATTR_CBANK_PARAM_SIZE
	.align		4
.L_23:
        /*0064*/ 	.byte	0x03, 0x19
        /*0066*/ 	.short	0x001c


	//----- nvinfo : EIATTR_PARAM_CBANK
	.align		4
        /*0068*/ 	.byte	0x04, 0x0a
        /*006a*/ 	.short	(.L_25 - .L_24)
	.align		4
.L_24:
        /*006c*/ 	.word	index@(.nv.constant0._Z17MultMatGPU_SharedPfS_S_i)
        /*0070*/ 	.short	0x0380
        /*0072*/ 	.short	0x001c


	//----- nvinfo : EIATTR_SW_WAR
	.align		4
.L_25:
        /*0074*/ 	.byte	0x04, 0x36
        /*0076*/ 	.short	(.L_27 - .L_26)
.L_26:
        /*0078*/ 	.word	0x00000008
.L_27:


//--------------------- .nv.info._Z10MultMatGPUPfS_S_i --------------------------
	.section	.nv.info._Z10MultMatGPUPfS_S_i,"",@"SHT_CUDA_INFO"
	.sectionflags	@""
	.align	4


	//----- nvinfo : EIATTR_CUDA_API_VERSION
	.align		4
        /*0000*/ 	.byte	0x04, 0x37
        /*0002*/ 	.short	(.L_29 - .L_28)
.L_28:
        /*0004*/ 	.word	0x00000082


	//----- nvinfo : EIATTR_KPARAM_INFO
	.align		4
.L_29:
        /*0008*/ 	.byte	0x04, 0x17
        /*000a*/ 	.short	(.L_31 - .L_30)
.L_30:
        /*000c*/ 	.word	0x00000000
        /*0010*/ 	.short	0x0003
        /*0012*/ 	.short	0x0018
        /*0014*/ 	.byte	0x00, 0xf0, 0x11, 0x00


	//----- nvinfo : EIATTR_KPARAM_INFO
	.align		4
.L_31:
        /*0018*/ 	.byte	0x04, 0x17
        /*001a*/ 	.short	(.L_33 - .L_32)
.L_32:
        /*001c*/ 	.word	0x00000000
        /*0020*/ 	.short	0x0002
        /*0022*/ 	.short	0x0010
        /*0024*/ 	.byte	0x00, 0xf5, 0x21, 0x00


	//----- nvinfo : EIATTR_KPARAM_INFO
	.align		4
.L_33:
        /*0028*/ 	.byte	0x04, 0x17
        /*002a*/ 	.short	(.L_35 - .L_34)
.L_34:
        /*002c*/ 	.word	0x00000000
        /*0030*/ 	.short	0x0001
        /*0032*/ 	.short	0x0008
        /*0034*/ 	.byte	0x00, 0xf5, 0x21, 0x00


	//----- nvinfo : EIATTR_KPARAM_INFO
	.align		4
.L_35:
        /*0038*/ 	.byte	0x04, 0x17
        /*003a*/ 	.short	(.L_37 - .L_36)
.L_36:
        /*003c*/ 	.word	0x00000000
        /*0040*/ 	.short	0x0000
        /*0042*/ 	.short	0x0000
        /*0044*/ 	.byte	0x00, 0xf5, 0x21, 0x00


	//----- nvinfo : EIATTR_SPARSE_MMA_MASK
	.align		4
.L_37:
        /*0048*/ 	.byte	0x03, 0x50
        /*004a*/ 	.short	0x0000


	//----- nvinfo : EIATTR_MAXREG_COUNT
	.align		4
        /*004c*/ 	.byte	0x03, 0x1b
        /*004e*/ 	.short	0x00ff


	//----- nvinfo : EIATTR_MERCURY_ISA_VERSION
	.align		4
        /*0050*/ 	.byte	0x03, 0x5f
        /*0052*/ 	.short	0x0101


	//----- nvinfo : EIATTR_VRC_CTA_INIT_COUNT
	.align		4
        /*0054*/ 	.byte	0x02, 0x4a
	.zero		1
	.zero		1


	//----- nvinfo : EIATTR_EXIT_INSTR_OFFSETS
	.align		4
        /*0058*/ 	.byte	0x04, 0x1c
        /*005a*/ 	.short	(.L_39 - .L_38)


	//   ....[0]....
.L_38:
        /*005c*/ 	.word	0x00000090


	//   ....[1]....
        /*0060*/ 	.word	0x00000ad0


	//----- nvinfo : EIATTR_CBANK_PARAM_SIZE
	.align		4
.L_39:
        /*0064*/ 	.byte	0x03, 0x19
        /*0066*/ 	.short	0x001c


	//----- nvinfo : EIATTR_PARAM_CBANK
	.align		4
        /*0068*/ 	.byte	0x04, 0x0a
        /*006a*/ 	.short	(.L_41 - .L_40)
	.align		4
.L_40:
        /*006c*/ 	.word	index@(.nv.constant0._Z10MultMatGPUPfS_S_i)
        /*0070*/ 	.short	0x0380
        /*0072*/ 	.short	0x001c


	//----- nvinfo : EIATTR_SW_WAR
	.align		4
.L_41:
        /*0074*/ 	.byte	0x04, 0x36
        /*0076*/ 	.short	(.L_43 - .L_42)
.L_42:
        /*0078*/ 	.word	0x00000008
.L_43:


//--------------------- .nv.callgraph             --------------------------
	.section	.nv.callgraph,"",@"SHT_CUDA_CALLGRAPH"
	.align	4
	.sectionentsize	8
	.align		4
        /*0000*/ 	.word	0x00000000
	.align		4
        /*0004*/ 	.word	0xffffffff
	.align		4
        /*0008*/ 	.word	0x00000000
	.align		4
        /*000c*/ 	.word	0xfffffffe
	.align		4
        /*0010*/ 	.word	0x00000000
	.align		4
        /*0014*/ 	.word	0xfffffffd
	.align		4
        /*0018*/ 	.word	0x00000000
	.align		4
        /*001c*/ 	.word	0xfffffffc


//--------------------- .text._Z17MultMatGPU_SharedPfS_S_i --------------------------
	.section	.text._Z17MultMatGPU_SharedPfS_S_i,"ax",@progbits
	.align	128
        .global         _Z17MultMatGPU_SharedPfS_S_i
        .type           _Z17MultMatGPU_SharedPfS_S_i,@function
        .size           _Z17MultMatGPU_SharedPfS_S_i,(.L_x_8 - _Z17MultMatGPU_SharedPfS_S_i)
        .other          _Z17MultMatGPU_SharedPfS_S_i,@"STO_CUDA_ENTRY STV_DEFAULT"
_Z17MultMatGPU_SharedPfS_S_i:
.text._Z17MultMatGPU_SharedPfS_S_i:
[----:B------:R-:W-:Y:S01]  /*0000*/  LDC R1, c[0x0][0x37c] ;  /* 0x0000df00ff017b82 */ /* 0x000fe20000000800 */
[----:B------:R-:W0:Y:S07]  /*0010*/  S2R R5, SR_CTAID.Y ;  /* 0x0000000000057919 */ /* 0x000e2e0000002600 */
[----:B------:R-:W1:Y:S01]  /*0020*/  LDC R0, c[0x0][0x398] ;  /* 0x0000e600ff007b82 */ /* 0x000e620000000800 */
[----:B------:R-:W2:Y:S01]  /*0030*/  LDCU.64 UR8, c[0x0][0x358] ;  /* 0x00006b00ff0877ac */ /* 0x000ea20008000a00 */
[----:B------:R-:W-:Y:S01]  /*0040*/  HFMA2 R11, -RZ, RZ, 0, 0 ;  /* 0x00000000ff0b7431 */ /* 0x000fe200000001ff */
[----:B------:R-:W0:Y:S01]  /*0050*/  S2R R8, SR_TID.Y ;  /* 0x0000000000087919 */ /* 0x000e220000002200 */
[----:B------:R-:W3:Y:S04]  /*0060*/  S2R R7, SR_CTAID.X ;  /* 0x0000000000077919 */ /* 0x000ee80000002500 */
[----:B------:R-:W4:Y:S01]  /*0070*/  LDC.64 R22, c[0x0][0x380] ;  /* 0x0000e000ff167b82 */ /* 0x000f220000000a00 */
[----:B------:R-:W3:Y:S01]  /*0080*/  S2R R9, SR_TID.X ;  /* 0x0000000000097919 */ /* 0x000ee20000002100 */
[----:B-1----:R-:W-:-:S02]  /*0090*/  ISETP.GE.AND P0, PT, R0, 0x20, PT ;  /* 0x000000200000780c */ /* 0x002fc40003f06270 */
[----:B0-----:R-:W-:Y:S02]  /*00a0*/  LEA R5, R5, R8, 0x5 ;  /* 0x0000000805057211 */ /* 0x001fe400078e28ff */
[----:B---3--:R-:W-:-:S05]  /*00b0*/  LEA R2, R7, R9, 0x5 ;  /* 0x0000000907027211 */ /* 0x008fca00078e28ff */
[----:B------:R-:W-:-:S04]  /*00c0*/  IMAD R3, R5, R0, R2 ;  /* 0x0000000005037224 */ /* 0x000fc800078e0202 */
[----:B----4-:R-:W-:Y:S01]  /*00d0*/  IMAD.WIDE R22, R3, 0x4, R22 ;  /* 0x0000000403167825 */ /* 0x010fe200078e0216 */
[----:B--2---:R-:W-:Y:S06]  /*00e0*/  @!P0 BRA `(.L_x_0) ;  /* 0x0000000400a08947 */ /* 0x004fec0003800000 */
[----:B------:R-:W0:Y:S01]  /*00f0*/  S2UR UR6, SR_CgaCtaId ;  /* 0x00000000000679c3 */ /* 0x000e220000008800 */
[----:B------:R-:W-:Y:S01]  /*0100*/  UMOV UR4, 0x400 ;  /* 0x0000040000047882 */ /* 0x000fe20000000000 */
[----:B------:R-:W-:Y:S01]  /*0110*/  SHF.R.S32.HI R3, RZ, 0x1f, R0 ;  /* 0x0000001fff037819 */ /* 0x000fe20000011400 */
[----:B------:R-:W-:Y:S01]  /*0120*/  UIADD3 UR5, UPT, UPT, UR4, 0x1000, URZ ;  /* 0x0000100004057890 */ /* 0x000fe2000fffe0ff */
[-CC-:B------:R-:W-:Y:S01]  /*0130*/  IMAD R2, R8, R0.reuse, R9.reuse ;  /* 0x0000000008027224 */ /* 0x180fe200078e0209 */
[----:B------:R-:W-:Y:S02]  /*0140*/  MOV R11, RZ ;  /* 0x000000ff000b7202 */ /* 0x000fe40000000f00 */
[----:B------:R-:W-:Y:S01]  /*0150*/  LEA.HI R4, R3, R0, RZ, 0x5 ;  /* 0x0000000003047211 */ /* 0x000fe200078f28ff */
[----:B------:R-:W1:Y:S01]  /*0160*/  LDC.64 R20, c[0x0][0x388] ;  /* 0x0000e200ff147b82 */ /* 0x000e620000000a00 */
[----:B------:R-:W-:Y:S01]  /*0170*/  LEA R3, R7, R2, 0x5 ;  /* 0x0000000207037211 */ /* 0x000fe200078e28ff */
[----:B------:R-:W-:Y:S01]  /*0180*/  IMAD R2, R5, R0, R9 ;  /* 0x0000000005027224 */ /* 0x000fe200078e0209 */
[----:B------:R-:W-:-:S04]  /*0190*/  SHF.R.S32.HI R4, RZ, 0x5, R4 ;  /* 0x00000005ff047819 */ /* 0x000fc80000011404 */
[----:B------:R-:W-:Y:S01]  /*01a0*/  IADD3 R4, PT, PT, -R4, RZ, RZ ;  /* 0x000000ff04047210 */ /* 0x000fe20007ffe1ff */
[----:B------:R-:W2:Y:S01]  /*01b0*/  LDC.64 R18, c[0x0][0x390] ;  /* 0x0000e400ff127b82 */ /* 0x000ea20000000a00 */
[----:B0-----:R-:W-:Y:S02]  /*01c0*/  ULEA UR4, UR6, UR4, 0x18 ;  /* 0x0000000406047291 */ /* 0x001fe4000f8ec0ff */
[----:B------:R-:W-:-:S04]  /*01d0*/  ULEA UR5, UR6, UR5, 0x18 ;  /* 0x0000000506057291 */ /* 0x000fc8000f8ec0ff */
[C---:B------:R-:W-:Y:S02]  /*01e0*/  LEA R16, R8.reuse, UR4, 0x7 ;  /* 0x0000000408107c11 */ /* 0x040fe4000f8e38ff */
[C---:B------:R-:W-:Y:S02]  /*01f0*/  LEA R6, R9.reuse, UR5, 0x2 ;  /* 0x0000000509067c11 */ /* 0x040fe4000f8e10ff */
[----:B------:R-:W-:Y:S02]  /*0200*/  LEA R7, R9, R16, 0x2 ;  /* 0x0000001009077211 */ /* 0x000fe400078e10ff */
[----:B------:R-:W-:-:S07]  /*0210*/  LEA R5, R8, R6, 0x7 ;  /* 0x0000000608057211 */ /* 0x000fce00078e38ff */
.L_x_1:
[----:B-1----:R-:W-:-:S04]  /*0220*/  IMAD.WIDE R24, R2, 0x4, R20 ;  /* 0x0000000402187825 */ /* 0x002fc800078e0214 */
[----:B--2---:R-:W-:Y:S02]  /*0230*/  IMAD.WIDE.U32 R8, R3, 0x4, R18 ;  /* 0x0000000403087825 */ /* 0x004fe400078e0012 */
[----:B------:R-:W2:Y:S04]  /*0240*/  LDG.E R24, desc[UR8][R24.64] ;  /* 0x0000000818187981 */ /* 0x000ea8000c1e1900 */
[----:B------:R-:W3:Y:S01]  /*0250*/  LDG.E R26, desc[UR8][R8.64] ;  /* 0x00000008081a7981 */ /* 0x000ee2000c1e1900 */
[----:B------:R-:W-:Y:S02]  /*0260*/  IADD3 R4, PT, PT, R4, 0x1, RZ ;  /* 0x0000000104047810 */ /* 0x000fe40007ffe0ff */
[----:B------:R-:W-:Y:S02]  /*0270*/  IADD3 R2, PT, PT, R2, 0x20, RZ ;  /* 0x0000002002027810 */ /* 0x000fe40007ffe0ff */
[----:B------:R-:W-:-:S02]  /*0280*/  ISETP.NE.AND P0, PT, R4, RZ, PT ;  /* 0x000000ff0400720c */ /* 0x000fc40003f05270 */
[----:B------:R-:W-:Y:S01]  /*0290*/  LEA R3, R0, R3, 0x5 ;  /* 0x0000000300037211 */ /* 0x000fe200078e28ff */
[----:B--2---:R-:W-:Y:S04]  /*02a0*/  STS [R7], R24 ;  /* 0x0000001807007388 */ /* 0x004fe80000000800 */
[----:B---3--:R-:W-:Y:S01]  /*02b0*/  STS [R5], R26 ;  /* 0x0000001a05007388 */ /* 0x008fe20000000800 */
[----:B------:R-:W-:Y:S06]  /*02c0*/  BAR.SYNC.DEFER_BLOCKING 0x0 ;  /* 0x0000000000007b1d */ /* 0x000fec0000010000 */
[----:B------:R-:W-:Y:S04]  /*02d0*/  LDS R10, [R6] ;  /* 0x00000000060a7984 */ /* 0x000fe80000000800 */
[----:B------:R-:W0:Y:S04]  /*02e0*/  LDS.128 R12, [R16] ;  /* 0x00000000100c7984 */ /* 0x000e280000000c00 */
[----:B------:R-:W1:Y:S04]  /*02f0*/  LDS R27, [R6+0x80] ;  /* 0x00008000061b7984 */ /* 0x000e680000000800 */
[----:B------:R-:W2:Y:S04]  /*0300*/  LDS R17, [R6+0x100] ;  /* 0x0001000006117984 */ /* 0x000ea80000000800 */
[----:B------:R-:W3:Y:S04]  /*0310*/  LDS R29, [R6+0x180] ;  /* 0x00018000061d7984 */ /* 0x000ee80000000800 */
[----:B------:R-:W-:Y:S01]  /*0320*/  LDS R25, [R6+0x380] ;  /* 0x0003800006197984 */ /* 0x000fe20000000800 */
[----:B0-----:R-:W-:-:S03]  /*0330*/  FFMA R10, R12, R10, R11 ;  /* 0x0000000a0c0a7223 */ /* 0x001fc6000000000b */
[----:B------:R-:W-:Y:S01]  /*0340*/  LDS R12, [R6+0x280] ;  /* 0x00028000060c7984 */ /* 0x000fe20000000800 */
[----:B-1----:R-:W-:-:S03]  /*0350*/  FFMA R28, R27, R13, R10 ;  /* 0x0000000d1b1c7223 */ /* 0x002fc6000000000a */
[----:B------:R-:W-:Y:S01]  /*0360*/  LDS R13, [R6+0x200] ;  /* 0x00020000060d7984 */ /* 0x000fe20000000800 */
[----:B--2---:R-:W-:-:S03]  /*0370*/  FFMA R14, R17, R14, R28 ;  /* 0x0000000e110e7223 */ /* 0x004fc6000000001c */
[----:B------:R-:W0:Y:S01]  /*0380*/  LDS.128 R8, [R16+0x10] ;  /* 0x0000100010087984 */ /* 0x000e220000000c00 */
[----:B---3--:R-:W-:-:S03]  /*0390*/  FFMA R15, R29, R15, R14 ;  /* 0x0000000f1d0f7223 */ /* 0x008fc6000000000e */
[----:B------:R-:W1:Y:S01]  /*03a0*/  LDS R17, [R6+0x300] ;  /* 0x0003000006117984 */ /* 0x000e620000000800 */
[----:B0-----:R-:W-:-:S03]  /*03b0*/  FFMA R13, R8, R13, R15 ;  /* 0x0000000d080d7223 */ /* 0x001fc6000000000f */
[----:B------:R-:W-:Y:S01]  /*03c0*/  LDS R8, [R6+0x480] ;  /* 0x0004800006087984 */ /* 0x000fe20000000800 */
[----:B------:R-:W-:-:S03]  /*03d0*/  FFMA R24, R12, R9, R13 ;  /* 0x000000090c187223 */ /* 0x000fc6000000000d */
[----:B------:R-:W-:Y:S01]  /*03e0*/  LDS R9, [R6+0x400] ;  /* 0x0004000006097984 */ /* 0x000fe20000000800 */
[----:B-1----:R-:W-:-:S03]  /*03f0*/  FFMA R10, R17, R10, R24 ;  /* 0x0000000a110a7223 */ /* 0x002fc60000000018 */
[----:B------:R-:W0:Y:S01]  /*0400*/  LDS.128 R12, [R16+0x20] ;  /* 0x00002000100c7984 */ /* 0x000e220000000c00 */
[----:B------:R-:W-:-:S03]  /*0410*/  FFMA R11, R25, R11, R10 ;  /* 0x0000000b190b7223 */ /* 0x000fc6000000000a */
[----:B------:R-:W1:Y:S04]  /*0420*/  LDS R17, [R6+0x500] ;  /* 0x0005000006117984 */ /* 0x000e680000000800 */
[----:B------:R-:W2:Y:S01]  /*0430*/  LDS R25, [R6+0x580] ;  /* 0x0005800006197984 */ /* 0x000ea20000000800 */
[----:B0-----:R-:W-:-:S03]  /*0440*/  FFMA R9, R12, R9, R11 ;  /* 0x000000090c097223 */ /* 0x001fc6000000000b */
[----:B------:R-:W-:Y:S01]  /*0450*/  LDS R12, [R6+0x680] ;  /* 0x00068000060c7984 */ /* 0x000fe20000000800 */
[----:B------:R-:W-:-:S03]  /*0460*/  FFMA R24, R8, R13, R9 ;  /* 0x0000000d08187223 */ /* 0x000fc60000000009 */
[----:B------:R-:W-:Y:S01]  /*0470*/  LDS R13, [R6+0x600] ;  /* 0x00060000060d7984 */ /* 0x000fe20000000800 */
[----:B-1----:R-:W-:-:S03]  /*0480*/  FFMA R14, R17, R14, R24 ;  /* 0x0000000e110e7223 */ /* 0x002fc60000000018 */
[----:B------:R-:W0:Y:S01]  /*0490*/  LDS.128 R8, [R16+0x30] ;  /* 0x0000300010087984 */ /* 0x000e220000000c00 */
[----:B--2---:R-:W-:-:S03]  /*04a0*/  FFMA R15, R25, R15, R14 ;  /* 0x0000000f190f7223 */ /* 0x004fc6000000000e */
        /* <DEDUP_REMOVED lines=19> */
[----:B------:R-:W-:Y:S04]  /*05e0*/  LDS R24, [R6+0xc80] ;  /* 0x000c800006187984 */ /* 0x000fe80000000800 */
[----:B------:R-:W-:Y:S01]  /*05f0*/  LDS R17, [R6+0xd00] ;  /* 0x000d000006117984 */ /* 0x000fe20000000800 */
[----:B0-----:R-:W-:-:S03]  /*0600*/  FFMA R13, R8, R13, R15 ;  /* 0x0000000d080d7223 */ /* 0x001fc6000000000f */
[----:B------:R-:W0:Y:S01]  /*0610*/  LDS R8, [R6+0xb80] ;  /* 0x000b800006087984 */ /* 0x000e220000000800 */
[----:B------:R-:W-:-:S03]  /*0620*/  FFMA R26, R12, R9, R13 ;  /* 0x000000090c1a7223 */ /* 0x000fc6000000000d */
[----:B------:R-:W-:Y:S01]  /*0630*/  LDS R9, [R6+0xc00] ;  /* 0x000c000006097984 */ /* 0x000fe20000000800 */
[----:B-1----:R-:W-:-:S03]  /*0640*/  FFMA R25, R25, R10, R26 ;  /* 0x0000000a19197223 */ /* 0x002fc6000000001a */
[----:B------:R-:W1:Y:S01]  /*0650*/  LDS.128 R12, [R16+0x60] ;  /* 0x00006000100c7984 */ /* 0x000e620000000c00 */
[----:B0-----:R-:W-:-:S03]  /*0660*/  FFMA R11, R8, R11, R25 ;  /* 0x0000000b080b7223 */ /* 0x001fc60000000019 */
[----:B------:R-:W-:Y:S01]  /*0670*/  LDS R25, [R6+0xf80] ;  /* 0x000f800006197984 */ /* 0x000fe20000000800 */
[----:B-1----:R-:W-:-:S03]  /*0680*/  FFMA R9, R12, R9, R11 ;  /* 0x000000090c097223 */ /* 0x002fc6000000000b */
[----:B------:R-:W0:Y:S01]  /*0690*/  LDS R12, [R6+0xd80] ;  /* 0x000d8000060c7984 */ /* 0x000e220000000800 */
[----:B------:R-:W-:-:S03]  /*06a0*/  FFMA R26, R24, R13, R9 ;  /* 0x0000000d181a7223 */ /* 0x000fc60000000009 */
[----:B------:R-:W-:Y:S01]  /*06b0*/  LDS R13, [R6+0xe00] ;  /* 0x000e0000060d7984 */ /* 0x000fe20000000800 */
[----:B------:R-:W-:-:S03]  /*06c0*/  FFMA R17, R17, R14, R26 ;  /* 0x0000000e11117223 */ /* 0x000fc6000000001a */
[----:B------:R-:W1:Y:S04]  /*06d0*/  LDS.128 R8, [R16+0x70] ;  /* 0x0000700010087984 */ /* 0x000e680000000c00 */
[----:B------:R-:W2:Y:S04]  /*06e0*/  LDS R24, [R6+0xe80] ;  /* 0x000e800006187984 */ /* 0x000ea80000000800 */
[----:B------:R-:W3:Y:S01]  /*06f0*/  LDS R14, [R6+0xf00] ;  /* 0x000f0000060e7984 */ /* 0x000ee20000000800 */
[----:B0-----:R-:W-:-:S04]  /*0700*/  FFMA R15, R12, R15, R17 ;  /* 0x0000000f0c0f7223 */ /* 0x001fc80000000011 */
[----:B-1----:R-:W-:-:S04]  /*0710*/  FFMA R13, R8, R13, R15 ;  /* 0x0000000d080d7223 */ /* 0x002fc8000000000f */
[----:B--2---:R-:W-:-:S04]  /*0720*/  FFMA R9, R24, R9, R13 ;  /* 0x0000000918097223 */ /* 0x004fc8000000000d */
[----:B---3--:R-:W-:-:S04]  /*0730*/  FFMA R10, R14, R10, R9 ;  /* 0x0000000a0e0a7223 */ /* 0x008fc80000000009 */
[----:B------:R-:W-:Y:S01]  /*0740*/  FFMA R11, R25, R11, R10 ;  /* 0x0000000b190b7223 */ /* 0x000fe2000000000a */
[----:B------:R-:W-:Y:S06]  /*0750*/  BAR.SYNC.DEFER_BLOCKING 0x0 ;  /* 0x0000000000007b1d */ /* 0x000fec0000010000 */
[----:B------:R-:W-:Y:S05]  /*0760*/  @P0 BRA `(.L_x_1) ;  /* 0xfffffff800ac0947 */ /* 0x000fea000383ffff */
.L_x_0:
[----:B------:R-:W-:Y:S01]  /*0770*/  STG.E desc[UR8][R22.64], R11 ;  /* 0x0000000b16007986 */ /* 0x000fe2000c101908 */
[----:B------:R-:W-:Y:S05]  /*0780*/  EXIT ;  /* 0x000000000000794d */ /* 0x000fea0003800000 */
.L_x_2:
[----:B------:R-:W-:-:S00]  /*0790*/  BRA `(.L_x_2) ;  /* 0xfffffffc00fc7947 */ /* 0x000fc0000383ffff */
[----:B------:R-:W-:-:S00]  /*07a0*/  NOP ;  /* 0x0000000000007918 */ /* 0x000fc00000000000 */
        /* <DEDUP_REMOVED lines=13> */
.L_x_8:


//--------------------- .text._Z10MultMatGPUPfS_S_i --------------------------
	.section	.text._Z10MultMatGPUPfS_S_i,"ax",@progbits
	.align	128
        .global         _Z10MultMatGPUPfS_S_i
        .type           _Z10MultMatGPUPfS_S_i,@function
        .size           _Z10MultMatGPUPfS_S_i,(.L_x_9 - _Z10MultMatGPUPfS_S_i)
        .other          _Z10MultMatGPUPfS_S_i,@"STO_CUDA_ENTRY STV_DEFAULT"
_Z10MultMatGPUPfS_S_i:
.text._Z10MultMatGPUPfS_S_i:
[----:B------:R-:W-:Y:S01]  /*0000*/  LDC R1, c[0x0][0x37c] ;  /* 0x0000df00ff017b82 */ /* 0x000fe20000000800 */
[----:B------:R-:W0:Y:S01]  /*0010*/  S2R R0, SR_CTAID.X ;  /* 0x0000000000007919 */ /* 0x000e220000002500 */
[----:B------:R-:W0:Y:S01]  /*0020*/  S2R R3, SR_TID.X ;  /* 0x0000000000037919 */ /* 0x000e220000002100 */
[----:B------:R-:W1:Y:S01]  /*0030*/  S2R R13, SR_CTAID.Y ;  /* 0x00000000000d7919 */ /* 0x000e620000002600 */
[----:B------:R-:W1:Y:S01]  /*0040*/  S2R R2, SR_TID.Y ;  /* 0x0000000000027919 */ /* 0x000e620000002200 */
[----:B0-----:R-:W-:-:S04]  /*0050*/  LEA R0, R0, R3, 0x5 ;  /* 0x0000000300007211 */ /* 0x001fc800078e28ff */
[----:B------:R-:W-:Y:S02]  /*0060*/  ISETP.GT.AND P0, PT, R0, 0x3ff, PT ;  /* 0x000003ff0000780c */ /* 0x000fe40003f04270 */
[----:B-1----:R-:W-:-:S04]  /*0070*/  LEA R13, R13, R2, 0x5 ;  /* 0x000000020d0d7211 */ /* 0x002fc800078e28ff */
[----:B------:R-:W-:-:S13]  /*0080*/  ISETP.GT.U32.OR P0, PT, R13, 0x3ff, P0 ;  /* 0x000003ff0d00780c */ /* 0x000fda0000704470 */
[----:B------:R-:W-:Y:S05]  /*0090*/  @P0 EXIT ;  /* 0x000000000000094d */ /* 0x000fea0003800000 */
[----:B------:R-:W0:Y:S01]  /*00a0*/  LDCU UR18, c[0x0][0x398] ;  /* 0x00007300ff1277ac */ /* 0x000e220008000800 */
[----:B------:R-:W-:Y:S01]  /*00b0*/  HFMA2 R12, -RZ, RZ, 0, 0 ;  /* 0x00000000ff0c7431 */ /* 0x000fe200000001ff */
[----:B------:R-:W1:Y:S01]  /*00c0*/  LDCU.64 UR16, c[0x0][0x358] ;  /* 0x00006b00ff1077ac */ /* 0x000e620008000a00 */
[----:B0-----:R-:W-:-:S09]  /*00d0*/  UISETP.GE.AND UP0, UPT, UR18, 0x1, UPT ;  /* 0x000000011200788c */ /* 0x001fd2000bf06270 */
[----:B-1----:R-:W-:Y:S05]  /*00e0*/  BRA.U !UP0, `(.L_x_3) ;  /* 0x0000000908687547 */ /* 0x002fea000b800000 */
[----:B------:R-:W-:Y:S02]  /*00f0*/  UISETP.GE.U32.AND UP1, UPT, UR18, 0x8, UPT ;  /* 0x000000081200788c */ /* 0x000fe4000bf26070 */
[----:B------:R-:W-:Y:S01]  /*0100*/  IMAD R5, R13, UR18, RZ ;  /* 0x000000120d057c24 */ /* 0x000fe2000f8e02ff */
[----:B------:R-:W-:Y:S01]  /*0110*/  ULOP3.LUT UR19, UR18, 0x7, URZ, 0xc0, !UPT ;  /* 0x0000000712137892 */ /* 0x000fe2000f8ec0ff */
[----:B------:R-:W-:Y:S01]  /*0120*/  MOV R12, RZ ;  /* 0x000000ff000c7202 */ /* 0x000fe20000000f00 */
[----:B------:R-:W-:Y:S02]  /*0130*/  UMOV UR4, URZ ;  /* 0x000000ff00047c82 */ /* 0x000fe40008000000 */
[----:B------:R-:W-:Y:S02]  /*0140*/  UISETP.NE.AND UP0, UPT, UR19, URZ, UPT ;  /* 0x000000ff1300728c */ /* 0x000fe4000bf05270 */
[----:B------:R-:W-:Y:S09]  /*0150*/  BRA.U !UP1, `(.L_x_4) ;  /* 0x0000000509047547 */ /* 0x000ff2000b800000 */
[----:B------:R-:W0:Y:S01]  /*0160*/  LDC.64 R2, c[0x0][0x388] ;  /* 0x0000e200ff027b82 */ /* 0x000e220000000a00 */
[----:B------:R-:W1:Y:S01]  /*0170*/  LDCU.64 UR20, c[0x0][0x390] ;  /* 0x00007200ff1477ac */ /* 0x000e620008000a00 */
[----:B------:R-:W-:Y:S02]  /*0180*/  MOV R12, RZ ;  /* 0x000000ff000c7202 */ /* 0x000fe40000000f00 */
[----:B------:R-:W-:Y:S01]  /*0190*/  MOV R14, R0 ;  /* 0x00000000000e7202 */ /* 0x000fe20000000f00 */
[----:B------:R-:W-:-:S04]  /*01a0*/  ULOP3.LUT UR4, UR18, 0x7ffffff8, URZ, 0xc0, !UPT ;  /* 0x7ffffff812047892 */ /* 0x000fc8000f8ec0ff */
[----:B------:R-:W-:Y:S02]  /*01b0*/  UIADD3 UR5, UPT, UPT, -UR4, URZ, URZ ;  /* 0x000000ff04057290 */ /* 0x000fe4000fffe1ff */
[----:B-1----:R-:W-:Y:S02]  /*01c0*/  UIMAD.WIDE.U32 UR6, UR18, 0xc, UR20 ;  /* 0x0000000c120678a5 */ /* 0x002fe4000f8e0014 */
[----:B------:R-:W-:Y:S02]  /*01d0*/  UIMAD.WIDE.U32 UR8, UR18, 0x10, UR20 ;  /* 0x00000010120878a5 */ /* 0x000fe4000f8e0014 */
[----:B------:R-:W-:Y:S01]  /*01e0*/  UIMAD.WIDE.U32 UR10, UR18, 0x14, UR20 ;  /* 0x00000014120a78a5 */ /* 0x000fe2000f8e0014 */
[----:B0-----:R-:W-:Y:S01]  /*01f0*/  IMAD.WIDE.U32 R2, R5, 0x4, R2 ;  /* 0x0000000405027825 */ /* 0x001fe200078e0002 */
[----:B------:R-:W-:Y:S02]  /*0200*/  UIMAD.WIDE.U32 UR12, UR18, 0x18, UR20 ;  /* 0x00000018120c78a5 */ /* 0x000fe4000f8e0014 */
[----:B------:R-:W-:Y:S01]  /*0210*/  UIMAD.WIDE.U32 UR14, UR18, 0x1c, UR20 ;  /* 0x0000001c120e78a5 */ /* 0x000fe2000f8e0014 */
[----:B------:R-:W-:-:S04]  /*0220*/  IADD3 R2, P0, PT, R2, 0x10, RZ ;  /* 0x0000001002027810 */ /* 0x000fc80007f1e0ff */
[----:B------:R-:W-:-:S09]  /*0230*/  IADD3.X R3, PT, PT, RZ, R3, RZ, P0, !PT ;  /* 0x00000003ff037210 */ /* 0x000fd200007fe4ff */
.L_x_5:
[----:B------:R-:W-:Y:S01]  /*0240*/  UIMAD.WIDE.U32 UR24, UR18, 0x4, UR20 ;  /* 0x00000004121878a5 */ /* 0x000fe2000f8e0014 */
[----:B------:R-:W-:Y:S01]  /*0250*/  IMAD.MOV.U32 R23, RZ, RZ, 0x4 ;  /* 0x00000004ff177424 */ /* 0x000fe200078e00ff */
[----:B------:R-:W-:Y:S01]  /*0260*/  UIMAD.WIDE.U32 UR22, UR18, 0x8, UR20 ;  /* 0x00000008121678a5 */ /* 0x000fe2000f8e0014 */
[----:B------:R-:W-:Y:S01]  /*0270*/  HFMA2 R11, -RZ, RZ, 0, 2.384185791015625e-07 ;  /* 0x00000004ff0b7431 */ /* 0x000fe200000001ff */
[----:B------:R-:W2:Y:S01]  /*0280*/  LDG.E R21, desc[UR16][R2.64+-0x10] ;  /* 0xfffff01002157981 */ /* 0x000ea2000c1e1900 */
[----:B------:R-:W-:Y:S01]  /*0290*/  IMAD.WIDE R22, R14, R23, UR20 ;  /* 0x000000140e167e25 */ /* 0x000fe2000f8e0217 */
[----:B------:R-:W-:Y:S02]  /*02a0*/  MOV R8, UR24 ;  /* 0x0000001800087c02 */ /* 0x000fe40008000f00 */
[----:B------:R-:W-:Y:S01]  /*02b0*/  MOV R9, UR25 ;  /* 0x0000001900097c02 */ /* 0x000fe20008000f00 */
[----:B------:R-:W3:Y:S01]  /*02c0*/  LDG.E R19, desc[UR16][R2.64+-0xc] ;  /* 0xfffff41002137981 */ /* 0x000ee2000c1e1900 */
[----:B------:R-:W-:-:S02]  /*02d0*/  MOV R24, UR22 ;  /* 0x0000001600187c02 */ /* 0x000fc40008000f00 */
[----:B------:R-:W-:Y:S01]  /*02e0*/  MOV R25, UR23 ;  /* 0x0000001700197c02 */ /* 0x000fe20008000f00 */
[C---:B------:R-:W-:Y:S01]  /*02f0*/  IMAD.WIDE R8, R14.reuse, 0x4, R8 ;  /* 0x000000040e087825 */ /* 0x040fe200078e0208 */
[----:B------:R-:W2:Y:S03]  /*0300*/  LDG.E R22, desc[UR16][R22.64] ;  /* 0x0000001016167981 */ /* 0x000ea6000c1e1900 */
[C---:B------:R-:W-:Y:S01]  /*0310*/  IMAD.WIDE R24, R14.reuse, 0x4, R24 ;  /* 0x000000040e187825 */ /* 0x040fe200078e0218 */
[----:B------:R0:W3:Y:S03]  /*0320*/  LDG.E R20, desc[UR16][R8.64] ;  /* 0x0000001008147981 */ /* 0x0000e6000c1e1900 */
[----:B------:R-:W-:Y:S01]  /*0330*/  IMAD.MOV.U32 R5, RZ, RZ, 0x4 ;  /* 0x00000004ff057424 */ /* 0x000fe200078e00ff */
[----:B------:R-:W4:Y:S01]  /*0340*/  LDG.E R18, desc[UR16][R24.64] ;  /* 0x0000001018127981 */ /* 0x000f22000c1e1900 */
[----:B------:R-:W-:Y:S01]  /*0350*/  IMAD.WIDE R10, R14, R11, UR6 ;  /* 0x000000060e0a7e25 */ /* 0x000fe2000f8e020b */
[----:B------:R-:W-:-:S02]  /*0360*/  MOV R7, 0x4 ;  /* 0x0000000400077802 */ /* 0x000fc40000000f00 */
[----:B------:R-:W4:Y:S01]  /*0370*/  LDG.E R17, desc[UR16][R2.64+-0x8] ;  /* 0xfffff81002117981 */ /* 0x000f22000c1e1900 */
[----:B0-----:R-:W-:Y:S02]  /*0380*/  HFMA2 R9, -RZ, RZ, 0, 2.384185791015625e-07 ;  /* 0x00000004ff097431 */ /* 0x001fe400000001ff */
[C---:B------:R-:W-:Y:S01]  /*0390*/  IMAD.WIDE R4, R14.reuse, R5, UR8 ;  /* 0x000000080e047e25 */ /* 0x040fe2000f8e0205 */
[----:B------:R0:W5:Y:S04]  /*03a0*/  LDG.E R16, desc[UR16][R10.64] ;  /* 0x000000100a107981 */ /* 0x000168000c1e1900 */
[----:B------:R-:W5:Y:S01]  /*03b0*/  LDG.E R15, desc[UR16][R2.64+-0x4] ;  /* 0xfffffc10020f7981 */ /* 0x000f62000c1e1900 */
[----:B------:R-:W-:Y:S01]  /*03c0*/  IMAD.WIDE R6, R14, R7, UR10 ;  /* 0x0000000a0e067e25 */ /* 0x000fe2000f8e0207 */
[----:B------:R-:W-:-:S02]  /*03d0*/  MOV R27, 0x4 ;  /* 0x00000004001b7802 */ /* 0x000fc40000000f00 */
[----:B------:R1:W5:Y:S01]  /*03e0*/  LDG.E R4, desc[UR16][R4.64] ;  /* 0x0000001004047981 */ /* 0x000362000c1e1900 */
[----:B------:R-:W-:-:S03]  /*03f0*/  IMAD.WIDE R8, R14, R9, UR12 ;  /* 0x0000000c0e087e25 */ /* 0x000fc6000f8e0209 */
[----:B------:R-:W5:Y:S01]  /*0400*/  LDG.E R23, desc[UR16][R2.64] ;  /* 0x0000001002177981 */ /* 0x000f62000c1e1900 */
[----:B0-----:R-:W-:-:S03]  /*0410*/  IMAD.WIDE R10, R14, R27, UR14 ;  /* 0x0000000e0e0a7e25 */ /* 0x001fc6000f8e021b */
[----:B------:R-:W5:Y:S04]  /*0420*/  LDG.E R7, desc[UR16][R6.64] ;  /* 0x0000001006077981 */ /* 0x000f68000c1e1900 */
[----:B------:R-:W5:Y:S04]  /*0430*/  LDG.E R24, desc[UR16][R2.64+0x4] ;  /* 0x0000041002187981 */ /* 0x000f68000c1e1900 */
[----:B------:R-:W5:Y:S04]  /*0440*/  LDG.E R8, desc[UR16][R8.64] ;  /* 0x0000001008087981 */ /* 0x000f68000c1e1900 */
[----:B------:R-:W5:Y:S04]  /*0450*/  LDG.E R25, desc[UR16][R2.64+0x8] ;  /* 0x0000081002197981 */ /* 0x000f68000c1e1900 */
[----:B------:R-:W5:Y:S04]  /*0460*/  LDG.E R10, desc[UR16][R10.64] ;  /* 0x000000100a0a7981 */ /* 0x000f68000c1e1900 */
[----:B------:R0:W5:Y:S01]  /*0470*/  LDG.E R27, desc[UR16][R2.64+0xc] ;  /* 0x00000c10021b7981 */ /* 0x000162000c1e1900 */
[----:B------:R-:W-:-:S04]  /*0480*/  UIADD3 UR5, UPT, UPT, UR5, 0x8, URZ ;  /* 0x0000000805057890 */ /* 0x000fc8000fffe0ff */
[----:B------:R-:W-:Y:S01]  /*0490*/  UISETP.NE.AND UP1, UPT, UR5, URZ, UPT ;  /* 0x000000ff0500728c */ /* 0x000fe2000bf25270 */
[----:B-1----:R-:W-:Y:S02]  /*04a0*/  MOV R5, UR18 ;  /* 0x0000001200057c02 */ /* 0x002fe40008000f00 */
[----:B0-----:R-:W-:-:S03]  /*04b0*/  IADD3 R2, P0, PT, R2, 0x20, RZ ;  /* 0x0000002002027810 */ /* 0x001fc60007f1e0ff */
[----:B------:R-:W-:Y:S01]  /*04c0*/  IMAD R14, R5, 0x8, R14 ;  /* 0x00000008050e7824 */ /* 0x000fe200078e020e */
[----:B------:R-:W-:Y:S01]  /*04d0*/  IADD3.X R3, PT, PT, RZ, R3, RZ, P0, !PT ;  /* 0x00000003ff037210 */ /* 0x000fe200007fe4ff */
[----:B--2---:R-:W-:-:S04]  /*04e0*/  FFMA R22, R21, R22, R12 ;  /* 0x0000001615167223 */ /* 0x004fc8000000000c */
[----:B---3--:R-:W-:-:S04]  /*04f0*/  FFMA R20, R19, R20, R22 ;  /* 0x0000001413147223 */ /* 0x008fc80000000016 */
[----:B----4-:R-:W-:-:S04]  /*0500*/  FFMA R18, R17, R18, R20 ;  /* 0x0000001211127223 */ /* 0x010fc80000000014 */
[----:B-----5:R-:W-:-:S04]  /*0510*/  FFMA R16, R15, R16, R18 ;  /* 0x000000100f107223 */ /* 0x020fc80000000012 */
[----:B------:R-:W-:-:S04]  /*0520*/  FFMA R23, R23, R4, R16 ;  /* 0x0000000417177223 */ /* 0x000fc80000000010 */
[----:B------:R-:W-:-:S04]  /*0530*/  FFMA R24, R24, R7, R23 ;  /* 0x0000000718187223 */ /* 0x000fc80000000017 */
[----:B------:R-:W-:-:S04]  /*0540*/  FFMA R8, R25, R8, R24 ;  /* 0x0000000819087223 */ /* 0x000fc80000000018 */
[----:B------:R-:W-:Y:S01]  /*0550*/  FFMA R12, R27, R10, R8 ;  /* 0x0000000a1b0c7223 */ /* 0x000fe20000000008 */
[----:B------:R-:W-:Y:S06]  /*0560*/  BRA.U UP1, `(.L_x_5) ;  /* 0xfffffffd01347547 */ /* 0x000fec000b83ffff */
.L_x_4:
[----:B------:R-:W-:Y:S05]  /*0570*/  BRA.U !UP0, `(.L_x_3) ;  /* 0x0000000508447547 */ /* 0x000fea000b800000 */
[----:B------:R-:W-:Y:S01]  /*0580*/  UISETP.GE.U32.AND UP0, UPT, UR19, 0x4, UPT ;  /* 0x000000041300788c */ /* 0x000fe2000bf06070 */
[----:B------:R-:W-:Y:S01]  /*0590*/  IMAD R2, R13, UR18, RZ ;  /* 0x000000120d027c24 */ /* 0x000fe2000f8e02ff */
[----:B------:R-:W-:-:S04]  /*05a0*/  ULOP3.LUT UR5, UR18, 0x3, URZ, 0xc0, !UPT ;  /* 0x0000000312057892 */ /* 0x000fc8000f8ec0ff */
[----:B------:R-:W-:-:S03]  /*05b0*/  UISETP.NE.AND UP1, UPT, UR5, URZ, UPT ;  /* 0x000000ff0500728c */ /* 0x000fc6000bf25270 */
[----:B------:R-:W-:Y:S08]  /*05c0*/  BRA.U !UP0, `(.L_x_6) ;  /* 0x00000001087c7547 */ /* 0x000ff0000b800000 */
[----:B------:R-:W0:Y:S01]  /*05d0*/  LDC.64 R6, c[0x0][0x390] ;  /* 0x0000e400ff067b82 */ /* 0x000e220000000a00 */
[----:B------:R-:W1:Y:S01]  /*05e0*/  LDCU.64 UR6, c[0x0][0x388] ;  /* 0x00007100ff0677ac */ /* 0x000e620008000a00 */
[----:B------:R-:W-:Y:S02]  /*05f0*/  MOV R5, UR4 ;  /* 0x0000000400057c02 */ /* 0x000fe40008000f00 */
[C---:B------:R-:W-:Y:S02]  /*0600*/  IADD3 R3, PT, PT, R2.reuse, UR4, RZ ;  /* 0x0000000402037c10 */ /* 0x040fe4000fffe0ff */
[----:B------:R-:W-:Y:S01]  /*0610*/  MOV R11, UR18 ;  /* 0x00000012000b7c02 */ /* 0x000fe20008000f00 */
[----:B------:R-:W-:Y:S01]  /*0620*/  IMAD R5, R5, UR18, R0 ;  /* 0x0000001205057c24 */ /* 0x000fe2000f8e0200 */
[----:B------:R-:W2:Y:S01]  /*0630*/  LDC.64 R8, c[0x0][0x388] ;  /* 0x0000e200ff087b82 */ /* 0x000ea20000000a00 */
[----:B------:R-:W-:Y:S02]  /*0640*/  IADD3 R14, P0, PT, R2, UR4, RZ ;  /* 0x00000004020e7c10 */ /* 0x000fe4000ff1e0ff */
[----:B------:R-:W-:Y:S01]  /*0650*/  MOV R15, UR18 ;  /* 0x00000012000f7c02 */ /* 0x000fe20008000f00 */
[----:B0-----:R-:W-:-:S04]  /*0660*/  IMAD.WIDE R6, R5, 0x4, R6 ;  /* 0x0000000405067825 */ /* 0x001fc800078e0206 */
[----:B------:R-:W-:Y:S01]  /*0670*/  IMAD.WIDE.U32 R10, R11, 0x4, R6 ;  /* 0x000000040b0a7825 */ /* 0x000fe200078e0006 */
[----:B------:R-:W-:Y:S01]  /*0680*/  MOV R17, UR18 ;  /* 0x0000001200117c02 */ /* 0x000fe20008000f00 */
[----:B------:R-:W3:Y:S02]  /*0690*/  LDG.E R6, desc[UR16][R6.64] ;  /* 0x0000001006067981 */ /* 0x000ee4000c1e1900 */
[----:B--2---:R-:W-:Y:S01]  /*06a0*/  IMAD.WIDE.U32 R8, R3, 0x4, R8 ;  /* 0x0000000403087825 */ /* 0x004fe200078e0008 */
[----:B------:R-:W-:Y:S02]  /*06b0*/  IADD3.X R3, PT, PT, RZ, RZ, RZ, P0, !PT ;  /* 0x000000ffff037210 */ /* 0x000fe400007fe4ff */
[----:B-1----:R-:W-:-:S03]  /*06c0*/  LEA R4, P0, R14, UR6, 0x2 ;  /* 0x000000060e047c11 */ /* 0x002fc6000f8010ff */
[----:B------:R-:W3:Y:S01]  /*06d0*/  LDG.E R9, desc[UR16][R8.64] ;  /* 0x0000001008097981 */ /* 0x000ee2000c1e1900 */
[----:B------:R-:W-:Y:S01]  /*06e0*/  LEA.HI.X R5, R14, UR7, R3, 0x2, P0 ;  /* 0x000000070e057c11 */ /* 0x000fe200080f1403 */
[----:B------:R-:W-:Y:S02]  /*06f0*/  IMAD.WIDE.U32 R14, R15, 0x4, R10 ;  /* 0x000000040f0e7825 */ /* 0x000fe400078e000a */
[----:B------:R-:W2:Y:S04]  /*0700*/  LDG.E R3, desc[UR16][R10.64] ;  /* 0x000000100a037981 */ /* 0x000ea8000c1e1900 */
[----:B------:R-:W2:Y:S01]  /*0710*/  LDG.E R18, desc[UR16][R4.64+0x4] ;  /* 0x0000041004127981 */ /* 0x000ea2000c1e1900 */
[----:B------:R-:W-:-:S03]  /*0720*/  IMAD.WIDE.U32 R16, R17, 0x4, R14 ;  /* 0x0000000411107825 */ /* 0x000fc600078e000e */
[----:B------:R-:W4:Y:S04]  /*0730*/  LDG.E R19, desc[UR16][R14.64] ;  /* 0x000000100e137981 */ /* 0x000f28000c1e1900 */
[----:B------:R-:W4:Y:S04]  /*0740*/  LDG.E R20, desc[UR16][R4.64+0x8] ;  /* 0x0000081004147981 */ /* 0x000f28000c1e1900 */
[----:B------:R-:W5:Y:S04]  /*0750*/  LDG.E R22, desc[UR16][R4.64+0xc] ;  /* 0x00000c1004167981 */ /* 0x000f68000c1e1900 */
[----:B------:R-:W5:Y:S01]  /*0760*/  LDG.E R16, desc[UR16][R16.64] ;  /* 0x0000001010107981 */ /* 0x000f62000c1e1900 */
[----:B------:R-:W-:Y:S01]  /*0770*/  UIADD3 UR4, UPT, UPT, UR4, 0x4, URZ ;  /* 0x0000000404047890 */ /* 0x000fe2000fffe0ff */
[----:B---3--:R-:W-:-:S04]  /*0780*/  FFMA R9, R9, R6, R12 ;  /* 0x0000000609097223 */ /* 0x008fc8000000000c */
[----:B--2---:R-:W-:-:S04]  /*0790*/  FFMA R3, R18, R3, R9 ;  /* 0x0000000312037223 */ /* 0x004fc80000000009 */
[----:B----4-:R-:W-:-:S04]  /*07a0*/  FFMA R3, R20, R19, R3 ;  /* 0x0000001314037223 */ /* 0x010fc80000000003 */
[----:B-----5:R-:W-:-:S07]  /*07b0*/  FFMA R12, R22, R16, R3 ;  /* 0x00000010160c7223 */ /* 0x020fce0000000003 */
.L_x_6:
[----:B------:R-:W-:Y:S05]  /*07c0*/  BRA.U !UP1, `(.L_x_3) ;  /* 0x0000000109b07547 */ /* 0x000fea000b800000 */
[----:B------:R-:W-:Y:S01]  /*07d0*/  UISETP.NE.AND UP0, UPT, UR5, 0x1, UPT ;  /* 0x000000010500788c */ /* 0x000fe2000bf05270 */
[----:B------:R-:W-:Y:S01]  /*07e0*/  MOV R9, UR4 ;  /* 0x0000000400097c02 */ /* 0x000fe20008000f00 */
[----:B------:R-:W-:Y:S02]  /*07f0*/  ULOP3.LUT UR5, UR18, 0x1, URZ, 0xc0, !UPT ;  /* 0x0000000112057892 */ /* 0x000fe4000f8ec0ff */
[----:B------:R-:W-:Y:S02]  /*0800*/  IMAD.U32 R17, RZ, RZ, UR18 ;  /* 0x00000012ff117e24 */ /* 0x000fe4000f8e00ff */
[----:B------:R-:W-:Y:S01]  /*0810*/  UISETP.NE.U32.AND UP1, UPT, UR5, 0x1, UPT ;  /* 0x000000010500788c */ /* 0x000fe2000bf25070 */
[----:B------:R-:W-:-:S04]  /*0820*/  PLOP3.LUT P1, PT, PT, PT, UP0, 0x80, 0x8 ;  /* 0x000000000008781c */ /* 0x000fc80003f2f008 */
[----:B------:R-:W0:Y:S01]  /*0830*/  @UP0 LDCU.64 UR6, c[0x0][0x388] ;  /* 0x00007100ff0607ac */ /* 0x000e220008000a00 */
[----:B------:R-:W-:Y:S01]  /*0840*/  PLOP3.LUT P0, PT, PT, PT, UP1, 0x80, 0x8 ;  /* 0x000000000008781c */ /* 0x000fe20003f0f018 */
[----:B------:R-:W1:Y:S01]  /*0850*/  @UP0 LDCU.64 UR8, c[0x0][0x390] ;  /* 0x00007200ff0807ac */ /* 0x000e620008000a00 */
[----:B------:R-:W2:Y:S06]  /*0860*/  @UP0 LDCU.64 UR10, c[0x0][0x388] ;  /* 0x00007100ff0a07ac */ /* 0x000eac0008000a00 */
[C---:B------:R-:W-:Y:S01]  /*0870*/  @P1 VIADD R3, R2.reuse, UR4 ;  /* 0x0000000402031c36 */ /* 0x040fe20008000000 */
[----:B------:R-:W-:Y:S01]  /*0880*/  @P1 IADD3 R5, P2, PT, R2, UR4, RZ ;  /* 0x0000000402051c10 */ /* 0x000fe2000ff5e0ff */
[----:B------:R-:W3:Y:S03]  /*0890*/  @!UP1 LDCU.64 UR12, c[0x0][0x388] ;  /* 0x00007100ff0c97ac */ /* 0x000ee60008000a00 */
[----:B------:R-:W-:Y:S01]  /*08a0*/  @P1 IADD3.X R8, PT, PT, RZ, RZ, RZ, P2, !PT ;  /* 0x000000ffff081210 */ /* 0x000fe200017fe4ff */
[----:B------:R-:W-:Y:S01]  /*08b0*/  @UP0 UIADD3 UR4, UPT, UPT, UR4, 0x2, URZ ;  /* 0x0000000204040890 */ /* 0x000fe2000fffe0ff */
[----:B0-----:R-:W-:-:S02]  /*08c0*/  MOV R14, UR6 ;  /* 0x00000006000e7c02 */ /* 0x001fc40008000f00 */
[----:B------:R-:W-:Y:S01]  /*08d0*/  MOV R15, UR7 ;  /* 0x00000007000f7c02 */ /* 0x000fe20008000f00 */
[----:B------:R-:W0:Y:S01]  /*08e0*/  @!UP1 LDCU.64 UR6, c[0x0][0x390] ;  /* 0x00007200ff0697ac */ /* 0x000e220008000a00 */
[----:B-1----:R-:W-:Y:S02]  /*08f0*/  MOV R6, UR8 ;  /* 0x0000000800067c02 */ /* 0x002fe40008000f00 */
[----:B------:R-:W-:Y:S01]  /*0900*/  MOV R7, UR9 ;  /* 0x0000000900077c02 */ /* 0x000fe20008000f00 */
[----:B------:R-:W-:Y:S01]  /*0910*/  @P1 IMAD.WIDE.U32 R14, R3, 0x4, R14 ;  /* 0x00000004030e1825 */ /* 0x000fe200078e000e */
[----:B--2---:R-:W-:-:S03]  /*0920*/  @P1 LEA R4, P2, R5, UR10, 0x2 ;  /* 0x0000000a05041c11 */ /* 0x004fc6000f8410ff */
[----:B------:R-:W-:Y:S01]  /*0930*/  @P1 IMAD R3, R9, UR18, R0 ;  /* 0x0000001209031c24 */ /* 0x000fe2000f8e0200 */
[----:B------:R-:W-:-:S03]  /*0940*/  MOV R21, UR4 ;  /* 0x0000000400157c02 */ /* 0x000fc60008000f00 */
[----:B------:R-:W-:Y:S01]  /*0950*/  @P1 IMAD.WIDE R6, R3, 0x4, R6 ;  /* 0x0000000403061825 */ /* 0x000fe200078e0206 */
[----:B------:R-:W-:Y:S01]  /*0960*/  @P1 LEA.HI.X R5, R5, UR11, R8, 0x2, P2 ;  /* 0x0000000b05051c11 */ /* 0x000fe200090f1408 */
[----:B------:R-:W2:Y:S01]  /*0970*/  @P1 LDG.E R3, desc[UR16][R14.64] ;  /* 0x000000100e031981 */ /* 0x000ea2000c1e1900 */
[----:B---3--:R-:W-:Y:S01]  /*0980*/  MOV R8, UR12 ;  /* 0x0000000c00087c02 */ /* 0x008fe20008000f00 */
[----:B------:R-:W-:Y:S01]  /*0990*/  @!P0 IMAD R21, R21, UR18, R0 ;  /* 0x0000001215158c24 */ /* 0x000fe2000f8e0200 */
[----:B------:R-:W-:Y:S01]  /*09a0*/  MOV R9, UR13 ;  /* 0x0000000d00097c02 */ /* 0x000fe20008000f00 */
[----:B------:R-:W-:Y:S01]  /*09b0*/  @P1 IMAD.WIDE.U32 R16, R17, 0x4, R6 ;  /* 0x0000000411101825 */ /* 0x000fe200078e0006 */
[----:B------:R-:W-:Y:S01]  /*09c0*/  @!P0 IADD3 R19, PT, PT, R2, UR4, RZ ;  /* 0x0000000402138c10 */ /* 0x000fe2000fffe0ff */
[----:B------:R-:W2:Y:S01]  /*09d0*/  @P1 LDG.E R6, desc[UR16][R6.64] ;  /* 0x0000001006061981 */ /* 0x000ea2000c1e1900 */
[----:B0-----:R-:W-:Y:S02]  /*09e0*/  MOV R10, UR6 ;  /* 0x00000006000a7c02 */ /* 0x001fe40008000f00 */
[----:B------:R-:W-:Y:S01]  /*09f0*/  MOV R11, UR7 ;  /* 0x00000007000b7c02 */ /* 0x000fe20008000f00 */
[----:B------:R-:W-:Y:S01]  /*0a00*/  @!P0 IMAD.WIDE.U32 R8, R19, 0x4, R8 ;  /* 0x0000000413088825 */ /* 0x000fe200078e0008 */
[----:B------:R-:W3:Y:S03]  /*0a10*/  @P1 LDG.E R16, desc[UR16][R16.64] ;  /* 0x0000001010101981 */ /* 0x000ee6000c1e1900 */
[----:B------:R-:W-:Y:S01]  /*0a20*/  @!P0 IMAD.WIDE R10, R21, 0x4, R10 ;  /* 0x00000004150a8825 */ /* 0x000fe200078e020a */
[----:B------:R-:W3:Y:S04]  /*0a30*/  @P1 LDG.E R4, desc[UR16][R4.64+0x4] ;  /* 0x0000041004041981 */ /* 0x000ee8000c1e1900 */
[----:B------:R-:W4:Y:S04]  /*0a40*/  @!P0 LDG.E R9, desc[UR16][R8.64] ;  /* 0x0000001008098981 */ /* 0x000f28000c1e1900 */
[----:B------:R-:W4:Y:S01]  /*0a50*/  @!P0 LDG.E R10, desc[UR16][R10.64] ;  /* 0x000000100a0a8981 */ /* 0x000f22000c1e1900 */
[----:B--2---:R-:W-:-:S04]  /*0a60*/  @P1 FFMA R3, R3, R6, R12 ;  /* 0x0000000603031223 */ /* 0x004fc8000000000c */
[----:B---3--:R-:W-:-:S04]  /*0a70*/  @P1 FFMA R12, R4, R16, R3 ;  /* 0x00000010040c1223 */ /* 0x008fc80000000003 */
[----:B----4-:R-:W-:-:S07]  /*0a80*/  @!P0 FFMA R12, R9, R10, R12 ;  /* 0x0000000a090c8223 */ /* 0x010fce000000000c */
.L_x_3:
[----:B------:R-:W0:Y:S01]  /*0a90*/  LDC.64 R2, c[0x0][0x380] ;  /* 0x0000e000ff027b82 */ /* 0x000e220000000a00 */
[----:B------:R-:W-:-:S04]  /*0aa0*/  IMAD R13, R13, UR18, R0 ;  /* 0x000000120d0d7c24 */ /* 0x000fc8000f8e0200 */
[----:B0-----:R-:W-:-:S05]  /*0ab0*/  IMAD.WIDE R2, R13, 0x4, R2 ;  /* 0x000000040d027825 */ /* 0x001fca00078e0202 */
[----:B------:R-:W-:Y:S01]  /*0ac0*/  STG.E desc[UR16][R2.64], R12 ;  /* 0x0000000c02007986 */ /* 0x000fe2000c101910 */
[----:B------:R-:W-:Y:S05]  /*0ad0*/  EXIT ;  /* 0x000000000000794d */ /* 0x000fea0003800000 */
.L_x_7:
        /* <DEDUP_REMOVED lines=10> */
.L_x_9:


//--------------------- .nv.shared._Z17MultMatGPU_SharedPfS_S_i --------------------------
	.section	.nv.shared._Z17MultMatGPU_SharedPfS_S_i,"aw",@nobits
	.sectionflags	@""
	.align	4
.nv.shared._Z17MultMatGPU_SharedPfS_S_i:
	.zero		9216


//--------------------- .nv.shared.reserved.0     --------------------------
	.section	.nv.shared.reserved.0,"aw",@nobits
	.weak		__nv_reservedSMEM_offset_0_alias
	.size		__nv_reservedSMEM_offset_0_alias, 0, 64
	.other		__nv_reservedSMEM_offset_0_alias,@"STO_CUDA_RESERVED_SHARED STV_DEFAULT"
__nv_reservedSMEM_offset_0_alias:
	.zero		0
	.zero		64


//--------------------- .nv.constant0._Z17MultMatGPU_SharedPfS_S_i --------------------------
	.section	.nv.constant0._Z17MultMatGPU_SharedPfS_S_i,"a",@progbits
	.sectionflags	@""
	.align	4
.nv.constant0._Z17MultMatGPU_SharedPfS_S_i:
	.zero		924


//--------------------- .nv.constant0._Z10MultMatGPUPfS_S_i --------------------------
	.section	.nv.constant0._Z10MultMatGPUPfS_S_i,"a",@progbits
	.sectionflags	@""
	.align	4
.nv.constant0._Z10MultMatGPUPfS_S_i:
	.zero		924


//--------------------- SYMBOLS --------------------------

	.type		.nv.reservedSmem.offset0,@object
	.size		.nv.reservedSmem.offset0,0x4
	.type		.nv.reservedSmem.cap,@object
	.size		.nv.reservedSmem.cap,0x4
